	.headerflags	@"EF_CUDA_TEXMODE_UNIFIED EF_CUDA_64BIT_ADDRESS EF_CUDA_ACCELERATORS EF_CUDA_SM90 EF_CUDA_VIRTUAL_SM(EF_CUDA_SM90)"
	.elftype	@"ET_EXEC"


//--------------------- .nv.info                  --------------------------
	.section	.nv.info,"",@"SHT_CUDA_INFO"
	.align	4


	//----- nvinfo : EIATTR_REGCOUNT
	.align		4
        /*0000*/ 	.byte	0x04, 0x2f
        /*0002*/ 	.short	(.L_1 - .L_0)
	.align		4
.L_0:
        /*0004*/ 	.word	index@(triton_poi_fused_clone_transpose_0)
        /*0008*/ 	.word	0x0000000e


	//----- nvinfo : EIATTR_MIN_STACK_SIZE
	.align		4
.L_1:
        /*000c*/ 	.byte	0x04, 0x12
        /*000e*/ 	.short	(.L_3 - .L_2)
	.align		4
.L_2:
        /*0010*/ 	.word	index@(triton_poi_fused_clone_transpose_0)
        /*0014*/ 	.word	0x00000000


	//----- nvinfo : EIATTR_FRAME_SIZE
	.align		4
.L_3:
        /*0018*/ 	.byte	0x04, 0x11
        /*001a*/ 	.short	(.L_5 - .L_4)
	.align		4
.L_4:
        /*001c*/ 	.word	index@(triton_poi_fused_clone_transpose_0)
        /*0020*/ 	.word	0x00000000


	//----- nvinfo : EIATTR_MIN_STACK_SIZE
	.align		4
.L_5:
        /*0024*/ 	.byte	0x04, 0x12
        /*0026*/ 	.short	(.L_7 - .L_6)
	.align		4
.L_6:
        /*0028*/ 	.word	index@(triton_poi_fused_clone_transpose_0)
        /*002c*/ 	.word	0x00000000
.L_7:


//--------------------- .nv.info.triton_poi_fused_clone_transpose_0 --------------------------
	.section	.nv.info.triton_poi_fused_clone_transpose_0,"",@"SHT_CUDA_INFO"
	.sectionflags	@""
	.align	4


	//----- nvinfo : EIATTR_CUDA_API_VERSION
	.align		4
        /*0000*/ 	.byte	0x04, 0x37
        /*0002*/ 	.short	(.L_9 - .L_8)
.L_8:
        /*0004*/ 	.word	0x0000007c


	//----- nvinfo : EIATTR_KPARAM_INFO
	.align		4
.L_9:
        /*0008*/ 	.byte	0x04, 0x17
        /*000a*/ 	.short	(.L_11 - .L_10)
.L_10:
        /*000c*/ 	.word	0x00000000
        /*0010*/ 	.short	0x0003
        /*0012*/ 	.short	0x0014
        /*0014*/ 	.byte	0x00, 0xf0, 0x11, 0x00


	//----- nvinfo : EIATTR_KPARAM_INFO
	.align		4
.L_11:
        /*0018*/ 	.byte	0x04, 0x17
        /*001a*/ 	.short	(.L_13 - .L_12)
.L_12:
        /*001c*/ 	.word	0x00000000
        /*0020*/ 	.short	0x0002
        /*0022*/ 	.short	0x0010
        /*0024*/ 	.byte	0x00, 0xf0, 0x11, 0x00


	//----- nvinfo : EIATTR_KPARAM_INFO
	.align		4
.L_13:
        /*0028*/ 	.byte	0x04, 0x17
        /*002a*/ 	.short	(.L_15 - .L_14)
.L_14:
        /*002c*/ 	.word	0x00000000
        /*0030*/ 	.short	0x0001
        /*0032*/ 	.short	0x0008
        /*0034*/ 	.byte	0x00, 0xf4, 0x21, 0x00


	//----- nvinfo : EIATTR_KPARAM_INFO
	.align		4
.L_15:
        /*0038*/ 	.byte	0x04, 0x17
        /*003a*/ 	.short	(.L_17 - .L_16)
.L_16:
        /*003c*/ 	.word	0x00000000
        /*0040*/ 	.short	0x0000
        /*0042*/ 	.short	0x0000
        /*0044*/ 	.byte	0x00, 0xf4, 0x21, 0x00


	//----- nvinfo : EIATTR_SPARSE_MMA_MASK
	.align		4
.L_17:
        /*0048*/ 	.byte	0x03, 0x50
        /*004a*/ 	.short	0x0000


	//----- nvinfo : EIATTR_MAXREG_COUNT
	.align		4
        /*004c*/ 	.byte	0x03, 0x1b
        /*004e*/ 	.short	0x00ff


	//----- nvinfo : EIATTR_EXIT_INSTR_OFFSETS
	.align		4
        /*0050*/ 	.byte	0x04, 0x1c
        /*0052*/ 	.short	(.L_19 - .L_18)


	//   ....[0]....
.L_18:
        /*0054*/ 	.word	0x00000280


	//   ....[1]....
        /*0058*/ 	.word	0x00000350


	//----- nvinfo : EIATTR_REQNTID
	.align		4
.L_19:
        /*005c*/ 	.byte	0x04, 0x10
        /*005e*/ 	.short	(.L_21 - .L_20)
.L_20:
        /*0060*/ 	.word	0x00000080
        /*0064*/ 	.word	0x00000001
        /*0068*/ 	.word	0x00000001


	//----- nvinfo : EIATTR_CBANK_PARAM_SIZE
	.align		4
.L_21:
        /*006c*/ 	.byte	0x03, 0x19
        /*006e*/ 	.short	0x0018


	//----- nvinfo : EIATTR_PARAM_CBANK
	.align		4
        /*0070*/ 	.byte	0x04, 0x0a
        /*0072*/ 	.short	(.L_23 - .L_22)
	.align		4
.L_22:
        /*0074*/ 	.word	index@(.nv.constant0.triton_poi_fused_clone_transpose_0)
        /*0078*/ 	.short	0x0210
        /*007a*/ 	.short	0x0018


	//----- nvinfo : EIATTR_SW_WAR
	.align		4
.L_23:
        /*007c*/ 	.byte	0x04, 0x36
        /*007e*/ 	.short	(.L_25 - .L_24)
.L_24:
        /*0080*/ 	.word	0x00000008
.L_25:


//--------------------- .nv.callgraph             --------------------------
	.section	.nv.callgraph,"",@"SHT_CUDA_CALLGRAPH"
	.align	4
	.sectionentsize	8
	.align		4
        /*0000*/ 	.word	0x00000000
	.align		4
        /*0004*/ 	.word	0xffffffff
	.align		4
        /*0008*/ 	.word	0x00000000
	.align		4
        /*000c*/ 	.word	0xfffffffe
	.align		4
        /*0010*/ 	.word	0x00000000
	.align		4
        /*0014*/ 	.word	0xfffffffd
	.align		4
        /*0018*/ 	.word	0x00000000
	.align		4
        /*001c*/ 	.word	0xfffffffc


//--------------------- .text.triton_poi_fused_clone_transpose_0 --------------------------
	.section	.text.triton_poi_fused_clone_transpose_0,"ax",@progbits
	.sectionflags	@"SHF_BARRIERS=1"
	.align	128
        .global         triton_poi_fused_clone_transpose_0
        .type           triton_poi_fused_clone_transpose_0,@function
        .size           triton_poi_fused_clone_transpose_0,(.L_x_1 - triton_poi_fused_clone_transpose_0)
        .other          triton_poi_fused_clone_transpose_0,@"STO_CUDA_ENTRY STV_DEFAULT"
triton_poi_fused_clone_transpose_0:
.text.triton_poi_fused_clone_transpose_0:
[----:B------:R-:W0:Y:S02]  /*0000*/  LDC R1, c[0x0][0x28] ;  /* 0x00000a00ff017b82 */ /* 0x000e240000000800 */
[----:B------:R-:W1:Y:S01]  /*0010*/  S2R R6, SR_CTAID.X ;  /* 0x0000000000067919 */ /* 0x000e620000002500 */
[----:B------:R-:W2:Y:S01]  /*0020*/  LDC.64 R2, c[0x0][0x210] ;  /* 0x00008400ff027b82 */ /* 0x000ea20000000a00 */
[----:B------:R-:W-:Y:S01]  /*0030*/  IMAD.MOV.U32 R9, RZ, RZ, RZ ;  /* 0x000000ffff097224 */ /* 0x000fe200078e00ff */
[----:B------:R-:W-:Y:S01]  /*0040*/  ULDC.64 UR6, c[0x0][0x208] ;  /* 0x0000820000067ab9 */ /* 0x000fe20000000a00 */
[----:B------:R-:W3:Y:S01]  /*0050*/  S2R R11, SR_TID.X ;  /* 0x00000000000b7919 */ /* 0x000ee20000002100 */
[----:B------:R-:W4:Y:S01]  /*0060*/  S2R R0, SR_CTAID.Y ;  /* 0x0000000000007919 */ /* 0x000f220000002600 */
[----:B-1----:R-:W-:Y:S01]  /*0070*/  IMAD.SHL.U32 R6, R6, 0x8, RZ ;  /* 0x0000000806067824 */ /* 0x002fe200078e00ff */
[----:B---3--:R-:W-:-:S04]  /*0080*/  SHF.R.U32.HI R5, RZ, 0x3, R11 ;  /* 0x00000003ff057819 */ /* 0x008fc8000001160b */
[----:B------:R-:W-:Y:S01]  /*0090*/  LOP3.LUT R7, R6, 0x7, R11, 0xf8, !PT ;  /* 0x0000000706077812 */ /* 0x000fe200078ef80b */
[----:B----4-:R-:W-:Y:S01]  /*00a0*/  IMAD.SHL.U32 R0, R0, 0x10, RZ ;  /* 0x0000001000007824 */ /* 0x010fe200078e00ff */
[----:B------:R-:W-:Y:S02]  /*00b0*/  SGXT.U32 R5, R5, 0x4 ;  /* 0x000000040505781a */ /* 0x000fe40000000000 */
[----:B------:R-:W-:Y:S02]  /*00c0*/  ISETP.GE.AND P0, PT, R7, 0x8, PT ;  /* 0x000000080700780c */ /* 0x000fe40003f06270 */
[----:B------:R-:W-:-:S04]  /*00d0*/  LOP3.LUT R4, R0, R5, RZ, 0xfc, !PT ;  /* 0x0000000500047212 */ /* 0x000fc800078efcff */
[C---:B------:R-:W-:Y:S01]  /*00e0*/  ISETP.LT.AND P0, PT, R4.reuse, 0x10, !P0 ;  /* 0x000000100400780c */ /* 0x040fe20004701270 */
[----:B------:R-:W-:-:S04]  /*00f0*/  IMAD R7, R4, 0x8, R7 ;  /* 0x0000000804077824 */ /* 0x000fc800078e0207 */
[----:B--2---:R-:W-:-:S08]  /*0100*/  IMAD.WIDE R2, R7, 0x4, R2 ;  /* 0x0000000407027825 */ /* 0x004fd000078e0202 */
[----:B------:R-:W2:Y:S01]  /*0110*/  @P0 LDG.E.EL R9, desc[UR6][R2.64] ;  /* 0x0000000602090981 */ /* 0x000ea2000c2e1900 */
[----:B------:R-:W1:Y:S01]  /*0120*/  S2UR UR5, SR_CgaCtaId ;  /* 0x00000000000579c3 */ /* 0x000e620000008800 */
[----:B------:R-:W-:Y:S01]  /*0130*/  IMAD.SHL.U32 R4, R11, 0x10, RZ ;  /* 0x000000100b047824 */ /* 0x000fe200078e00ff */
[----:B------:R-:W-:-:S06]  /*0140*/  UMOV UR4, 0x400 ;  /* 0x0000040000047882 */ /* 0x000fcc0000000000 */
[----:B------:R-:W-:Y:S01]  /*0150*/  BAR.SYNC.DEFER_BLOCKING 0x0 ;  /* 0x0000000000007b1d */ /* 0x000fe20000010000 */
[----:B------:R-:W-:Y:S02]  /*0160*/  SHF.R.U32.HI R7, RZ, 0x4, R11 ;  /* 0x00000004ff077819 */ /* 0x000fe4000001160b */
[----:B------:R-:W-:Y:S02]  /*0170*/  SHF.R.U32.HI R8, RZ, 0x4, R4 ;  /* 0x00000004ff087819 */ /* 0x000fe40000011604 */
[----:B------:R-:W-:Y:S02]  /*0180*/  LOP3.LUT R4, R5, 0x70, R4, 0xf8, !PT ;  /* 0x0000007005047812 */ /* 0x000fe400078ef804 */
[----:B------:R-:W-:Y:S02]  /*0190*/  SGXT.U32 R5, R8, 0x3 ;  /* 0x000000030805781a */ /* 0x000fe40000000000 */
[----:B------:R-:W-:Y:S02]  /*01a0*/  SGXT.U32 R7, R7, 0x3 ;  /* 0x000000030707781a */ /* 0x000fe40000000000 */
[----:B------:R-:W-:Y:S01]  /*01b0*/  LOP3.LUT R0, R0, 0xf, R11, 0xf8, !PT ;  /* 0x0000000f00007812 */ /* 0x000fe200078ef80b */
[----:B------:R-:W-:Y:S01]  /*01c0*/  IMAD.IADD R5, R4, 0x1, R5 ;  /* 0x0000000104057824 */ /* 0x000fe200078e0205 */
[----:B------:R-:W-:-:S02]  /*01d0*/  LOP3.LUT R6, R6, R7, RZ, 0xfc, !PT ;  /* 0x0000000706067212 */ /* 0x000fc400078efcff */
[----:B------:R-:W-:Y:S02]  /*01e0*/  LOP3.LUT R4, R11, 0x7f, RZ, 0xc0, !PT ;  /* 0x0000007f0b047812 */ /* 0x000fe400078ec0ff */
[----:B------:R-:W-:-:S03]  /*01f0*/  ISETP.GE.AND P1, PT, R6, 0x8, PT ;  /* 0x000000080600780c */ /* 0x000fc60003f26270 */
[----:B------:R-:W-:Y:S01]  /*0200*/  IMAD.IADD R4, R7, 0x1, R4 ;  /* 0x0000000107047824 */ /* 0x000fe200078e0204 */
[----:B-1----:R-:W-:Y:S01]  /*0210*/  UPRMT UR4, UR5, 0x654, UR4 ;  /* 0x0000065405047896 */ /* 0x002fe20008000004 */
[----:B------:R-:W-:-:S05]  /*0220*/  ISETP.LT.AND P1, PT, R0, 0x10, !P1 ;  /* 0x000000100000780c */ /* 0x000fca0004f21270 */
[----:B------:R-:W-:Y:S02]  /*0230*/  LEA R8, R5, UR4, 0x2 ;  /* 0x0000000405087c11 */ /* 0x000fe4000f8e10ff */
[----:B------:R-:W-:Y:S01]  /*0240*/  LEA R4, R4, UR4, 0x2 ;  /* 0x0000000404047c11 */ /* 0x000fe2000f8e10ff */
[----:B--2---:R1:W-:Y:S04]  /*0250*/  @P0 STG.E desc[UR6][R2.64], R9 ;  /* 0x0000000902000986 */ /* 0x0043e8000c101906 */
[----:B------:R1:W-:Y:S01]  /*0260*/  STS [R8], R9 ;  /* 0x0000000908007388 */ /* 0x0003e20000000800 */
[----:B------:R-:W-:Y:S06]  /*0270*/  BAR.SYNC.DEFER_BLOCKING 0x0 ;  /* 0x0000000000007b1d */ /* 0x000fec0000010000 */
[----:B-1----:R-:W-:Y:S05]  /*0280*/  @!P1 EXIT ;  /* 0x000000000000994d */ /* 0x002fea0003800000 */
[----:B------:R-:W0:Y:S01]  /*0290*/  LDS R9, [R4] ;  /* 0x0000000004097984 */ /* 0x000e220000000800 */
[----:B------:R-:W-:Y:S01]  /*02a0*/  SHF.R.S32.HI R5, RZ, 0x1f, R0 ;  /* 0x0000001fff057819 */ /* 0x000fe20000011400 */
[----:B------:R-:W1:Y:S03]  /*02b0*/  LDC.64 R2, c[0x0][0x218] ;  /* 0x00008600ff027b82 */ /* 0x000e660000000a00 */
[----:B------:R-:W-:-:S04]  /*02c0*/  LEA.HI R5, R5, R0, RZ, 0x2 ;  /* 0x0000000005057211 */ /* 0x000fc800078f10ff */
[C---:B------:R-:W-:Y:S01]  /*02d0*/  LOP3.LUT R7, R5.reuse, 0xfffffffc, RZ, 0xc0, !PT ;  /* 0xfffffffc05077812 */ /* 0x040fe200078ec0ff */
[----:B------:R-:W-:-:S04]  /*02e0*/  IMAD.SHL.U32 R5, R5, 0x8, RZ ;  /* 0x0000000805057824 */ /* 0x000fc800078e00ff */
[----:B------:R-:W-:Y:S01]  /*02f0*/  IMAD.IADD R7, R0, 0x1, -R7 ;  /* 0x0000000100077824 */ /* 0x000fe200078e0a07 */
[----:B------:R-:W-:-:S03]  /*0300*/  LOP3.LUT R0, R5, 0xffffffe0, RZ, 0xc0, !PT ;  /* 0xffffffe005007812 */ /* 0x000fc600078ec0ff */
[----:B------:R-:W-:-:S04]  /*0310*/  IMAD R7, R6, 0x4, R7 ;  /* 0x0000000406077824 */ /* 0x000fc800078e0207 */
[----:B------:R-:W-:-:S04]  /*0320*/  IMAD.IADD R7, R7, 0x1, R0 ;  /* 0x0000000107077824 */ /* 0x000fc800078e0200 */
[----:B-1----:R-:W-:-:S05]  /*0330*/  IMAD.WIDE R2, R7, 0x4, R2 ;  /* 0x0000000407027825 */ /* 0x002fca00078e0202 */
[----:B0-----:R-:W-:Y:S01]  /*0340*/  STG.E desc[UR6][R2.64], R9 ;  /* 0x0000000902007986 */ /* 0x001fe2000c101906 */
[----:B------:R-:W-:Y:S05]  /*0350*/  EXIT ;  /* 0x000000000000794d */ /* 0x000fea0003800000 */
.L_x_0:
[----:B------:R-:W-:-:S00]  /*0360*/  BRA `(.L_x_0) ;  /* 0xfffffffc00fc7947 */ /* 0x000fc0000383ffff */
[----:B------:R-:W-:-:S00]  /*0370*/  NOP ;  /* 0x0000000000007918 */ /* 0x000fc00000000000 */
        /* <DEDUP_REMOVED lines=8> */
.L_x_1:


//--------------------- .nv.shared.triton_poi_fused_clone_transpose_0 --------------------------
	.section	.nv.shared.triton_poi_fused_clone_transpose_0,"aw",@nobits
	.sectionflags	@""
	.align	16
	.zero		1024


//--------------------- .nv.constant0.triton_poi_fused_clone_transpose_0 --------------------------
	.section	.nv.constant0.triton_poi_fused_clone_transpose_0,"a",@progbits
	.sectionflags	@""
	.align	4
.nv.constant0.triton_poi_fused_clone_transpose_0:
	.zero		552
